//
// Generated by NVIDIA NVVM Compiler
//
// Compiler Build ID: CL-36424714
// Cuda compilation tools, release 13.0, V13.0.88
// Based on NVVM 20.0.0
//

.version 9.0
.target sm_100
.address_size 64

	// .globl	_Z6evolvePdS_S_S_idddPi

.visible .entry _Z6evolvePdS_S_S_idddPi(
	.param .u64 .ptr .align 1 _Z6evolvePdS_S_S_idddPi_param_0,
	.param .u64 .ptr .align 1 _Z6evolvePdS_S_S_idddPi_param_1,
	.param .u64 .ptr .align 1 _Z6evolvePdS_S_S_idddPi_param_2,
	.param .u64 .ptr .align 1 _Z6evolvePdS_S_S_idddPi_param_3,
	.param .u32 _Z6evolvePdS_S_S_idddPi_param_4,
	.param .f64 _Z6evolvePdS_S_S_idddPi_param_5,
	.param .f64 _Z6evolvePdS_S_S_idddPi_param_6,
	.param .f64 _Z6evolvePdS_S_S_idddPi_param_7,
	.param .u64 .ptr .align 1 _Z6evolvePdS_S_S_idddPi_param_8
)
{
	.reg .pred 	%p<4>;
	.reg .b32 	%r<26>;
	.reg .b32 	%f<14>;
	.reg .b64 	%rd<27>;
	.reg .b64 	%fd<41>;

	ld.param.u64 	%rd5, [_Z6evolvePdS_S_S_idddPi_param_0];
	ld.param.u64 	%rd3, [_Z6evolvePdS_S_S_idddPi_param_2];
	ld.param.u64 	%rd4, [_Z6evolvePdS_S_S_idddPi_param_3];
	ld.param.u32 	%r3, [_Z6evolvePdS_S_S_idddPi_param_4];
	ld.param.f64 	%fd1, [_Z6evolvePdS_S_S_idddPi_param_5];
	ld.param.f64 	%fd2, [_Z6evolvePdS_S_S_idddPi_param_6];
	ld.param.f64 	%fd3, [_Z6evolvePdS_S_S_idddPi_param_7];
	ld.param.u64 	%rd6, [_Z6evolvePdS_S_S_idddPi_param_8];
	cvta.to.global.u64 	%rd1, %rd5;
	cvta.to.global.u64 	%rd7, %rd6;
	mov.u32 	%r4, %ctaid.y;
	mov.u32 	%r5, %ntid.y;
	mov.u32 	%r6, %tid.y;
	mad.lo.s32 	%r7, %r4, %r5, %r6;
	mov.u32 	%r8, %ntid.x;
	ld.global.u32 	%r9, [%rd7];
	mov.u32 	%r10, %ctaid.x;
	mov.u32 	%r11, %tid.x;
	mad.lo.s32 	%r12, %r9, %r7, %r10;
	mad.lo.s32 	%r1, %r12, %r8, %r11;
	div.s32 	%r13, %r1, %r3;
	mul.lo.s32 	%r15, %r13, %r3;
	sub.s32 	%r16, %r1, %r15;
	add.s32 	%r18, %r3, -2;
	min.s32 	%r19, %r13, %r16;
	setp.gt.s32 	%p1, %r19, 1;
	max.s32 	%r20, %r13, %r16;
	setp.lt.s32 	%p2, %r20, %r18;
	and.pred  	%p3, %p2, %p1;
	@%p3 bra 	$L__BB0_2;
	mul.wide.s32 	%rd23, %r1, 8;
	add.s64 	%rd24, %rd1, %rd23;
	mov.b64 	%rd25, 0;
	st.global.u64 	[%rd24], %rd25;
	bra.uni 	$L__BB0_3;
$L__BB0_2:
	ld.param.u64 	%rd26, [_Z6evolvePdS_S_S_idddPi_param_1];
	cvta.to.global.u64 	%rd8, %rd26;
	cvta.to.global.u64 	%rd9, %rd3;
	cvta.to.global.u64 	%rd10, %rd4;
	mul.wide.s32 	%rd11, %r1, 8;
	add.s64 	%rd12, %rd8, %rd11;
	ld.global.f64 	%fd4, [%rd12];
	add.f64 	%fd5, %fd4, %fd4;
	add.s64 	%rd13, %rd9, %rd11;
	ld.global.f64 	%fd6, [%rd13];
	sub.f64 	%fd7, %fd5, %fd6;
	mul.f64 	%fd8, %fd2, %fd2;
	mul.f64 	%fd9, %fd8, 0d3FB999999999999A;
	ld.global.f64 	%fd10, [%rd12+-8];
	ld.global.f64 	%fd11, [%rd12+8];
	add.f64 	%fd12, %fd10, %fd11;
	mul.wide.s32 	%rd14, %r3, 8;
	add.s64 	%rd15, %rd12, %rd14;
	ld.global.f64 	%fd13, [%rd15];
	add.f64 	%fd14, %fd12, %fd13;
	sub.s32 	%r21, %r1, %r3;
	mul.wide.s32 	%rd16, %r21, 8;
	add.s64 	%rd17, %rd8, %rd16;
	ld.global.f64 	%fd15, [%rd17];
	add.f64 	%fd16, %fd14, %fd15;
	ld.global.f64 	%fd17, [%rd17+-8];
	ld.global.f64 	%fd18, [%rd17+8];
	add.f64 	%fd19, %fd17, %fd18;
	ld.global.f64 	%fd20, [%rd15+-8];
	add.f64 	%fd21, %fd19, %fd20;
	ld.global.f64 	%fd22, [%rd15+8];
	add.f64 	%fd23, %fd21, %fd22;
	fma.rn.f64 	%fd24, %fd23, 0d3FD0000000000000, %fd16;
	ld.global.f64 	%fd25, [%rd12+-16];
	ld.global.f64 	%fd26, [%rd12+16];
	add.f64 	%fd27, %fd25, %fd26;
	shl.b32 	%r22, %r3, 1;
	add.s64 	%rd18, %rd15, %rd14;
	ld.global.f64 	%fd28, [%rd18];
	add.f64 	%fd29, %fd27, %fd28;
	sub.s32 	%r23, %r1, %r22;
	mul.wide.s32 	%rd19, %r23, 8;
	add.s64 	%rd20, %rd8, %rd19;
	ld.global.f64 	%fd30, [%rd20];
	add.f64 	%fd31, %fd29, %fd30;
	fma.rn.f64 	%fd32, %fd31, 0d3FC0000000000000, %fd24;
	fma.rn.f64 	%fd33, %fd4, 0dC018000000000000, %fd32;
	mul.f64 	%fd34, %fd1, %fd1;
	div.rn.f64 	%fd35, %fd33, %fd34;
	cvt.rn.f32.f64 	%f1, %fd3;
	fma.rn.f32 	%f2, %f1, 0fBBBB989D, 0f3F000000;
	cvt.sat.f32.f32 	%f3, %f2;
	mov.f32 	%f4, 0f4B400001;
	mov.f32 	%f5, 0f437C0000;
	fma.rm.f32 	%f6, %f3, %f5, %f4;
	add.f32 	%f7, %f6, 0fCB40007F;
	neg.f32 	%f8, %f7;
	fma.rn.f32 	%f9, %f1, 0fBFB8AA3B, %f8;
	fma.rn.f32 	%f10, %f1, 0fB2A57060, %f9;
	mov.b32 	%r24, %f6;
	shl.b32 	%r25, %r24, 23;
	mov.b32 	%f11, %r25;
	ex2.approx.ftz.f32 	%f12, %f10;
	mul.f32 	%f13, %f12, %f11;
	cvt.f64.f32 	%fd36, %f13;
	add.s64 	%rd21, %rd10, %rd11;
	ld.global.f64 	%fd37, [%rd21];
	mul.f64 	%fd38, %fd37, %fd36;
	sub.f64 	%fd39, %fd35, %fd38;
	fma.rn.f64 	%fd40, %fd9, %fd39, %fd7;
	add.s64 	%rd22, %rd1, %rd11;
	st.global.f64 	[%rd22], %fd40;
$L__BB0_3:
	bar.sync 	0;
	ret;

}


// ===== COMPILED SASS (sm_100) =====

	.target	sm_100

	.elftype	@"ET_EXEC"


//--------------------- .note.nv.tkinfo           --------------------------
	.section	.note.nv.tkinfo,"",@"SHT_NOTE"
	.sectionflags	@"SHF_NOTE_NV_TKINFO"
	.tkinfo
        /*0018*/ 	.word	0x00000002
        /*0030*/ 	.string	""
        /*0030*/ 	.string	"ptxas"
        /*0030*/ 	.string	"Cuda compilation tools, release 13.0, V13.0.88"
        /*0030*/ 	.string	"Build cuda_13.0.r13.0/compiler.36424714_0"
        /*0030*/ 	.string	"-arch sm_100 -m 64 "



//--------------------- .note.nv.cuinfo           --------------------------
	.section	.note.nv.cuinfo,"",@"SHT_NOTE"
	.sectionflags	@"SHF_NOTE_NV_CUINFO"
        /*0018*/ 	.short	0x0002
        /*001a*/ 	.short	0x0064
        /*001c*/ 	.short	0x0082
	.zero		2


//--------------------- .nv.info                  --------------------------
	.section	.nv.info,"",@"SHT_CUDA_INFO"
	.align	4


	//----- nvinfo : EIATTR_REGCOUNT
	.align		4
        /*0000*/ 	.byte	0x04, 0x2f
        /*0002*/ 	.short	(.L_1 - .L_0)
	.align		4
.L_0:
        /*0004*/ 	.word	index@(_Z6evolvePdS_S_S_idddPi)
        /*0008*/ 	.word	0x00000020


	//----- nvinfo : EIATTR_FRAME_SIZE
	.align		4
.L_1:
        /*000c*/ 	.byte	0x04, 0x11
        /*000e*/ 	.short	(.L_3 - .L_2)
	.align		4
.L_2:
        /*0010*/ 	.word	index@($__internal_0_$__cuda_sm20_div_rn_f64_full)
        /*0014*/ 	.word	0x00000000


	//----- nvinfo : EIATTR_FRAME_SIZE
	.align		4
.L_3:
        /*0018*/ 	.byte	0x04, 0x11
        /*001a*/ 	.short	(.L_5 - .L_4)
	.align		4
.L_4:
        /*001c*/ 	.word	index@(_Z6evolvePdS_S_S_idddPi)
        /*0020*/ 	.word	0x00000000


	//----- nvinfo : EIATTR_MIN_STACK_SIZE
	.align		4
.L_5:
        /*0024*/ 	.byte	0x04, 0x12
        /*0026*/ 	.short	(.L_7 - .L_6)
	.align		4
.L_6:
        /*0028*/ 	.word	index@(_Z6evolvePdS_S_S_idddPi)
        /*002c*/ 	.word	0x00000000
.L_7:


//--------------------- .nv.compat                --------------------------
	.section	.nv.compat,"",@"SHT_CUDA_COMPAT_INFO"
	.align	4
        /*0000*/ 	.byte	0x02, 0x09, 0x00, 0x00, 0x02, 0x02, 0x01, 0x00, 0x02, 0x05, 0x05, 0x00, 0x03, 0x07, 0x01, 0x01
        /*0010*/ 	.byte	0x02, 0x03, 0x00, 0x00, 0x02, 0x06, 0x01, 0x00, 0x04, 0x0b, 0x08, 0x00, 0x01, 0x00, 0x00, 0x00
        /*0020*/ 	.byte	0x00, 0x00, 0x00, 0x00


//--------------------- .nv.info._Z6evolvePdS_S_S_idddPi --------------------------
	.section	.nv.info._Z6evolvePdS_S_S_idddPi,"",@"SHT_CUDA_INFO"
	.sectionflags	@""
	.align	4


	//----- nvinfo : EIATTR_CUDA_API_VERSION
	.align		4
        /*0000*/ 	.byte	0x04, 0x37
        /*0002*/ 	.short	(.L_9 - .L_8)
.L_8:
        /*0004*/ 	.word	0x00000082


	//----- nvinfo : EIATTR_KPARAM_INFO
	.align		4
.L_9:
        /*0008*/ 	.byte	0x04, 0x17
        /*000a*/ 	.short	(.L_11 - .L_10)
.L_10:
        /*000c*/ 	.word	0x00000000
        /*0010*/ 	.short	0x0008
        /*0012*/ 	.short	0x0040
        /*0014*/ 	.byte	0x00, 0xf5, 0x21, 0x00


	//----- nvinfo : EIATTR_KPARAM_INFO
	.align		4
.L_11:
        /*0018*/ 	.byte	0x04, 0x17
        /*001a*/ 	.short	(.L_13 - .L_12)
.L_12:
        /*001c*/ 	.word	0x00000000
        /*0020*/ 	.short	0x0007
        /*0022*/ 	.short	0x0038
        /*0024*/ 	.byte	0x00, 0xf0, 0x21, 0x00


	//----- nvinfo : EIATTR_KPARAM_INFO
	.align		4
.L_13:
        /*0028*/ 	.byte	0x04, 0x17
        /*002a*/ 	.short	(.L_15 - .L_14)
.L_14:
        /*002c*/ 	.word	0x00000000
        /*0030*/ 	.short	0x0006
        /*0032*/ 	.short	0x0030
        /*0034*/ 	.byte	0x00, 0xf0, 0x21, 0x00


	//----- nvinfo : EIATTR_KPARAM_INFO
	.align		4
.L_15:
        /*0038*/ 	.byte	0x04, 0x17
        /*003a*/ 	.short	(.L_17 - .L_16)
.L_16:
        /*003c*/ 	.word	0x00000000
        /*0040*/ 	.short	0x0005
        /*0042*/ 	.short	0x0028
        /*0044*/ 	.byte	0x00, 0xf0, 0x21, 0x00


	//----- nvinfo : EIATTR_KPARAM_INFO
	.align		4
.L_17:
        /*0048*/ 	.byte	0x04, 0x17
        /*004a*/ 	.short	(.L_19 - .L_18)
.L_18:
        /*004c*/ 	.word	0x00000000
        /*0050*/ 	.short	0x0004
        /*0052*/ 	.short	0x0020
        /*0054*/ 	.byte	0x00, 0xf0, 0x11, 0x00


	//----- nvinfo : EIATTR_KPARAM_INFO
	.align		4
.L_19:
        /*0058*/ 	.byte	0x04, 0x17
        /*005a*/ 	.short	(.L_21 - .L_20)
.L_20:
        /*005c*/ 	.word	0x00000000
        /*0060*/ 	.short	0x0003
        /*0062*/ 	.short	0x0018
        /*0064*/ 	.byte	0x00, 0xf5, 0x21, 0x00


	//----- nvinfo : EIATTR_KPARAM_INFO
	.align		4
.L_21:
        /*0068*/ 	.byte	0x04, 0x17
        /*006a*/ 	.short	(.L_23 - .L_22)
.L_22:
        /*006c*/ 	.word	0x00000000
        /*0070*/ 	.short	0x0002
        /*0072*/ 	.short	0x0010
        /*0074*/ 	.byte	0x00, 0xf5, 0x21, 0x00


	//----- nvinfo : EIATTR_KPARAM_INFO
	.align		4
.L_23:
        /*0078*/ 	.byte	0x04, 0x17
        /*007a*/ 	.short	(.L_25 - .L_24)
.L_24:
        /*007c*/ 	.word	0x00000000
        /*0080*/ 	.short	0x0001
        /*0082*/ 	.short	0x0008
        /*0084*/ 	.byte	0x00, 0xf5, 0x21, 0x00


	//----- nvinfo : EIATTR_KPARAM_INFO
	.align		4
.L_25:
        /*0088*/ 	.byte	0x04, 0x17
        /*008a*/ 	.short	(.L_27 - .L_26)
.L_26:
        /*008c*/ 	.word	0x00000000
        /*0090*/ 	.short	0x0000
        /*0092*/ 	.short	0x0000
        /*0094*/ 	.byte	0x00, 0xf5, 0x21, 0x00


	//----- nvinfo : EIATTR_SPARSE_MMA_MASK
	.align		4
.L_27:
        /*0098*/ 	.byte	0x03, 0x50
        /*009a*/ 	.short	0x0000


	//----- nvinfo : EIATTR_MAXREG_COUNT
	.align		4
        /*009c*/ 	.byte	0x03, 0x1b
        /*009e*/ 	.short	0x00ff


	//----- nvinfo : EIATTR_NUM_BARRIERS
	.align		4
        /*00a0*/ 	.byte	0x02, 0x4c
        /*00a2*/ 	.byte	0x01
	.zero		1


	//----- nvinfo : EIATTR_MERCURY_ISA_VERSION
	.align		4
        /*00a4*/ 	.byte	0x03, 0x5f
        /*00a6*/ 	.short	0x0101


	//----- nvinfo : EIATTR_VRC_CTA_INIT_COUNT
	.align		4
        /*00a8*/ 	.byte	0x02, 0x4a
	.zero		1
	.zero		1


	//----- nvinfo : EIATTR_EXIT_INSTR_OFFSETS
	.align		4
        /*00ac*/ 	.byte	0x04, 0x1c
        /*00ae*/ 	.short	(.L_29 - .L_28)


	//   ....[0]....
.L_28:
        /*00b0*/ 	.word	0x00000890


	//----- nvinfo : EIATTR_CRS_STACK_SIZE
	.align		4
.L_29:
        /*00b4*/ 	.byte	0x04, 0x1e
        /*00b6*/ 	.short	(.L_31 - .L_30)
.L_30:
        /*00b8*/ 	.word	0x00000000


	//----- nvinfo : EIATTR_CBANK_PARAM_SIZE
	.align		4
.L_31:
        /*00bc*/ 	.byte	0x03, 0x19
        /*00be*/ 	.short	0x0048


	//----- nvinfo : EIATTR_PARAM_CBANK
	.align		4
        /*00c0*/ 	.byte	0x04, 0x0a
        /*00c2*/ 	.short	(.L_33 - .L_32)
	.align		4
.L_32:
        /*00c4*/ 	.word	index@(.nv.constant0._Z6evolvePdS_S_S_idddPi)
        /*00c8*/ 	.short	0x0380
        /*00ca*/ 	.short	0x0048


	//----- nvinfo : EIATTR_SW_WAR
	.align		4
.L_33:
        /*00cc*/ 	.byte	0x04, 0x36
        /*00ce*/ 	.short	(.L_35 - .L_34)
.L_34:
        /*00d0*/ 	.word	0x00000008
.L_35:


//--------------------- .nv.callgraph             --------------------------
	.section	.nv.callgraph,"",@"SHT_CUDA_CALLGRAPH"
	.align	4
	.sectionentsize	8
	.align		4
        /*0000*/ 	.word	0x00000000
	.align		4
        /*0004*/ 	.word	0xffffffff
	.align		4
        /*0008*/ 	.word	0x00000000
	.align		4
        /*000c*/ 	.word	0xfffffffe
	.align		4
        /*0010*/ 	.word	0x00000000
	.align		4
        /*0014*/ 	.word	0xfffffffd
	.align		4
        /*0018*/ 	.word	0x00000000
	.align		4
        /*001c*/ 	.word	0xfffffffc


//--------------------- .text._Z6evolvePdS_S_S_idddPi --------------------------
	.section	.text._Z6evolvePdS_S_S_idddPi,"ax",@progbits
	.align	128
        .global         _Z6evolvePdS_S_S_idddPi
        .type           _Z6evolvePdS_S_S_idddPi,@function
        .size           _Z6evolvePdS_S_S_idddPi,(.L_x_10 - _Z6evolvePdS_S_S_idddPi)
        .other          _Z6evolvePdS_S_S_idddPi,@"STO_CUDA_ENTRY STV_DEFAULT"
_Z6evolvePdS_S_S_idddPi:
.text._Z6evolvePdS_S_S_idddPi:
[----:B------:R-:W-:Y:S08]  /*0000*/  LDC R1, c[0x0][0x37c] ;  /* 0x0000df00ff017b82 */ /* 0x000ff00000000800 */
[----:B------:R-:W0:Y:S01]  /*0010*/  LDC.64 R2, c[0x0][0x3c0] ;  /* 0x0000f000ff027b82 */ /* 0x000e220000000a00 */
[----:B------:R-:W0:Y:S07]  /*0020*/  LDCU.64 UR4, c[0x0][0x358] ;  /* 0x00006b00ff0477ac */ /* 0x000e2e0008000a00 */
[----:B------:R-:W1:Y:S01]  /*0030*/  LDC R9, c[0x0][0x3a0] ;  /* 0x0000e800ff097b82 */ /* 0x000e620000000800 */
[----:B0-----:R0:W2:Y:S07]  /*0040*/  LDG.E R5, desc[UR4][R2.64] ;  /* 0x0000000402057981 */ /* 0x0010ae000c1e1900 */
[----:B------:R-:W3:Y:S01]  /*0050*/  S2UR UR6, SR_CTAID.Y ;  /* 0x00000000000679c3 */ /* 0x000ee20000002600 */
[----:B------:R-:W-:Y:S01]  /*0060*/  BSSY.RECONVERGENT B0, `(.L_x_0) ;  /* 0x0000081000007945 */ /* 0x000fe20003800200 */
[----:B------:R-:W3:Y:S01]  /*0070*/  S2R R7, SR_TID.Y ;  /* 0x0000000000077919 */ /* 0x000ee20000002200 */
[----:B-1----:R-:W-:-:S05]  /*0080*/  IABS R13, R9 ;  /* 0x00000009000d7213 */ /* 0x002fca0000000000 */
[----:B------:R-:W3:Y:S01]  /*0090*/  LDC R0, c[0x0][0x364] ;  /* 0x0000d900ff007b82 */ /* 0x000ee20000000800 */
[----:B------:R-:W1:Y:S01]  /*00a0*/  S2R R11, SR_TID.X ;  /* 0x00000000000b7919 */ /* 0x000e620000002100 */
[----:B------:R-:W1:Y:S01]  /*00b0*/  LDCU UR7, c[0x0][0x360] ;  /* 0x00006c00ff0777ac */ /* 0x000e620008000800 */
[----:B------:R-:W4:Y:S05]  /*00c0*/  I2F.RP R4, R13 ;  /* 0x0000000d00047306 */ /* 0x000f2a0000209400 */
[----:B------:R-:W2:Y:S03]  /*00d0*/  S2UR UR8, SR_CTAID.X ;  /* 0x00000000000879c3 */ /* 0x000ea60000002500 */
[----:B----4-:R-:W0:Y:S01]  /*00e0*/  MUFU.RCP R4, R4 ;  /* 0x0000000400047308 */ /* 0x010e220000001000 */
[----:B---3--:R-:W-:-:S02]  /*00f0*/  IMAD R0, R0, UR6, R7 ;  /* 0x0000000600007c24 */ /* 0x008fc4000f8e0207 */
[----:B0-----:R-:W-:-:S05]  /*0100*/  VIADD R2, R4, 0xffffffe ;  /* 0x0ffffffe04027836 */ /* 0x001fca0000000000 */
[----:B------:R0:W3:Y:S02]  /*0110*/  F2I.FTZ.U32.TRUNC.NTZ R3, R2 ;  /* 0x0000000200037305 */ /* 0x0000e4000021f000 */
[----:B0-----:R-:W-:Y:S02]  /*0120*/  IMAD.MOV.U32 R2, RZ, RZ, RZ ;  /* 0x000000ffff027224 */ /* 0x001fe400078e00ff */
[----:B---3--:R-:W-:Y:S02]  /*0130*/  IMAD.MOV R4, RZ, RZ, -R3 ;  /* 0x000000ffff047224 */ /* 0x008fe400078e0a03 */
[----:B--2---:R-:W-:Y:S02]  /*0140*/  IMAD R0, R0, R5, UR8 ;  /* 0x0000000800007e24 */ /* 0x004fe4000f8e0205 */
[----:B------:R-:W-:Y:S02]  /*0150*/  IMAD R5, R4, R13, RZ ;  /* 0x0000000d04057224 */ /* 0x000fe400078e02ff */
[----:B-1----:R-:W-:-:S02]  /*0160*/  IMAD R0, R0, UR7, R11 ;  /* 0x0000000700007c24 */ /* 0x002fc4000f8e020b */
[----:B------:R-:W-:-:S03]  /*0170*/  IMAD.HI.U32 R3, R3, R5, R2 ;  /* 0x0000000503037227 */ /* 0x000fc600078e0002 */
[----:B------:R-:W-:-:S05]  /*0180*/  IABS R4, R0 ;  /* 0x0000000000047213 */ /* 0x000fca0000000000 */
[----:B------:R-:W-:-:S04]  /*0190*/  IMAD.MOV.U32 R2, RZ, RZ, R4 ;  /* 0x000000ffff027224 */ /* 0x000fc800078e0004 */
[----:B------:R-:W-:-:S04]  /*01a0*/  IMAD.HI.U32 R3, R3, R2, RZ ;  /* 0x0000000203037227 */ /* 0x000fc800078e00ff */
[----:B------:R-:W-:-:S04]  /*01b0*/  IMAD.MOV R4, RZ, RZ, -R3 ;  /* 0x000000ffff047224 */ /* 0x000fc800078e0a03 */
[----:B------:R-:W-:Y:S01]  /*01c0*/  IMAD R2, R13, R4, R2 ;  /* 0x000000040d027224 */ /* 0x000fe200078e0202 */
[----:B------:R-:W-:-:S04]  /*01d0*/  IADD3 R4, PT, PT, R9, -0x2, RZ ;  /* 0xfffffffe09047810 */ /* 0x000fc80007ffe0ff */
[----:B------:R-:W-:-:S13]  /*01e0*/  ISETP.GT.U32.AND P1, PT, R13, R2, PT ;  /* 0x000000020d00720c */ /* 0x000fda0003f24070 */
[-C--:B------:R-:W-:Y:S01]  /*01f0*/  @!P1 IADD3 R2, PT, PT, R2, -R13.reuse, RZ ;  /* 0x8000000d02029210 */ /* 0x080fe20007ffe0ff */
[----:B------:R-:W-:Y:S01]  /*0200*/  @!P1 VIADD R3, R3, 0x1 ;  /* 0x0000000103039836 */ /* 0x000fe20000000000 */
[----:B------:R-:W-:Y:S02]  /*0210*/  ISETP.NE.AND P1, PT, R9, RZ, PT ;  /* 0x000000ff0900720c */ /* 0x000fe40003f25270 */
[----:B------:R-:W-:Y:S02]  /*0220*/  ISETP.GE.U32.AND P0, PT, R2, R13, PT ;  /* 0x0000000d0200720c */ /* 0x000fe40003f06070 */
[----:B------:R-:W-:-:S04]  /*0230*/  LOP3.LUT R2, R0, R9, RZ, 0x3c, !PT ;  /* 0x0000000900027212 */ /* 0x000fc800078e3cff */
[----:B------:R-:W-:-:S07]  /*0240*/  ISETP.GE.AND P2, PT, R2, RZ, PT ;  /* 0x000000ff0200720c */ /* 0x000fce0003f46270 */
[----:B------:R-:W-:-:S06]  /*0250*/  @P0 VIADD R3, R3, 0x1 ;  /* 0x0000000103030836 */ /* 0x000fcc0000000000 */
[----:B------:R-:W-:Y:S01]  /*0260*/  @!P2 IMAD.MOV R3, RZ, RZ, -R3 ;  /* 0x000000ffff03a224 */ /* 0x000fe200078e0a03 */
[----:B------:R-:W-:-:S05]  /*0270*/  @!P1 LOP3.LUT R3, RZ, R9, RZ, 0x33, !PT ;  /* 0x00000009ff039212 */ /* 0x000fca00078e33ff */
[----:B------:R-:W-:-:S04]  /*0280*/  IMAD.MOV R2, RZ, RZ, -R3 ;  /* 0x000000ffff027224 */ /* 0x000fc800078e0a03 */
[----:B------:R-:W-:-:S05]  /*0290*/  IMAD R2, R9, R2, R0 ;  /* 0x0000000209027224 */ /* 0x000fca00078e0200 */
[CC--:B------:R-:W-:Y:S02]  /*02a0*/  VIMNMX R5, PT, PT, R3.reuse, R2.reuse, PT ;  /* 0x0000000203057248 */ /* 0x0c0fe40003fe0100 */
[----:B------:R-:W-:Y:S02]  /*02b0*/  VIMNMX R3, PT, PT, R3, R2, !PT ;  /* 0x0000000203037248 */ /* 0x000fe40007fe0100 */
[----:B------:R-:W-:-:S04]  /*02c0*/  ISETP.GT.AND P0, PT, R5, 0x1, PT ;  /* 0x000000010500780c */ /* 0x000fc80003f04270 */
[----:B------:R-:W-:-:S13]  /*02d0*/  ISETP.LT.AND P0, PT, R3, R4, P0 ;  /* 0x000000040300720c */ /* 0x000fda0000701270 */
[----:B------:R-:W0:Y:S02]  /*02e0*/  @!P0 LDC.64 R2, c[0x0][0x380] ;  /* 0x0000e000ff028b82 */ /* 0x000e240000000a00 */
[----:B0-----:R-:W-:-:S05]  /*02f0*/  @!P0 IMAD.WIDE R2, R0, 0x8, R2 ;  /* 0x0000000800028825 */ /* 0x001fca00078e0202 */
[----:B------:R0:W-:Y:S01]  /*0300*/  @!P0 STG.E.64 desc[UR4][R2.64], RZ ;  /* 0x000000ff02008986 */ /* 0x0001e2000c101b04 */
[----:B------:R-:W-:Y:S05]  /*0310*/  @!P0 BRA `(.L_x_1) ;  /* 0x0000000400548947 */ /* 0x000fea0003800000 */
[----:B------:R-:W1:Y:S02]  /*0320*/  LDC.64 R24, c[0x0][0x388] ;  /* 0x0000e200ff187b82 */ /* 0x000e640000000a00 */
[----:B-1----:R-:W-:-:S05]  /*0330*/  IMAD.WIDE R22, R0, 0x8, R24 ;  /* 0x0000000800167825 */ /* 0x002fca00078e0218 */
[----:B------:R-:W2:Y:S04]  /*0340*/  LDG.E.64 R20, desc[UR4][R22.64+-0x8] ;  /* 0xfffff80416147981 */ /* 0x000ea8000c1e1b00 */
[----:B0-----:R-:W2:Y:S01]  /*0350*/  LDG.E.64 R2, desc[UR4][R22.64+0x8] ;  /* 0x0000080416027981 */ /* 0x001ea2000c1e1b00 */
[----:B------:R-:W-:-:S03]  /*0360*/  IMAD.WIDE R28, R9, 0x8, R22 ;  /* 0x00000008091c7825 */ /* 0x000fc600078e0216 */
[----:B------:R-:W3:Y:S04]  /*0370*/  LDG.E.64 R18, desc[UR4][R22.64+0x10] ;  /* 0x0000100416127981 */ /* 0x000ee8000c1e1b00 */
[----:B------:R-:W4:Y:S01]  /*0380*/  LDG.E.64 R6, desc[UR4][R28.64] ;  /* 0x000000041c067981 */ /* 0x000f22000c1e1b00 */
[--C-:B------:R-:W-:Y:S02]  /*0390*/  IMAD.IADD R15, R0, 0x1, -R9.reuse ;  /* 0x00000001000f7824 */ /* 0x100fe400078e0a09 */
[----:B------:R-:W-:Y:S01]  /*03a0*/  IMAD.MOV R27, RZ, RZ, -R9 ;  /* 0x000000ffff1b7224 */ /* 0x000fe200078e0a09 */
[----:B------:R-:W5:Y:S01]  /*03b0*/  LDG.E.64 R16, desc[UR4][R28.64+-0x8] ;  /* 0xfffff8041c107981 */ /* 0x000f62000c1e1b00 */
[----:B------:R-:W-:-:S03]  /*03c0*/  IMAD.WIDE R14, R15, 0x8, R24 ;  /* 0x000000080f0e7825 */ /* 0x000fc600078e0218 */
[----:B------:R-:W3:Y:S04]  /*03d0*/  LDG.E.64 R10, desc[UR4][R28.64+0x8] ;  /* 0x000008041c0a7981 */ /* 0x000ee8000c1e1b00 */
[----:B------:R-:W5:Y:S04]  /*03e0*/  LDG.E.64 R12, desc[UR4][R14.64+-0x8] ;  /* 0xfffff8040e0c7981 */ /* 0x000f68000c1e1b00 */
[----:B------:R-:W5:Y:S01]  /*03f0*/  LDG.E.64 R4, desc[UR4][R14.64+0x8] ;  /* 0x000008040e047981 */ /* 0x000f62000c1e1b00 */
[----:B------:R-:W-:-:S04]  /*0400*/  IMAD.WIDE R8, R9, 0x8, R28 ;  /* 0x0000000809087825 */ /* 0x000fc800078e021c */
[----:B------:R-:W-:Y:S02]  /*0410*/  IMAD R27, R27, 0x2, R0 ;  /* 0x000000021b1b7824 */ /* 0x000fe400078e0200 */
[----:B------:R-:W3:Y:S02]  /*0420*/  LDG.E.64 R8, desc[UR4][R8.64] ;  /* 0x0000000408087981 */ /* 0x000ee4000c1e1b00 */
[----:B------:R-:W-:Y:S02]  /*0430*/  IMAD.WIDE R26, R27, 0x8, R24 ;  /* 0x000000081b1a7825 */ /* 0x000fe400078e0218 */
[----:B------:R-:W3:Y:S04]  /*0440*/  LDG.E.64 R14, desc[UR4][R14.64] ;  /* 0x000000040e0e7981 */ /* 0x000ee8000c1e1b00 */
[----:B------:R-:W3:Y:S04]  /*0450*/  LDG.E.64 R26, desc[UR4][R26.64] ;  /* 0x000000041a1a7981 */ /* 0x000ee8000c1e1b00 */
[----:B------:R-:W3:Y:S01]  /*0460*/  LDG.E.64 R24, desc[UR4][R22.64] ;  /* 0x0000000416187981 */ /* 0x000ee2000c1e1b00 */
[----:B--2---:R-:W-:-:S03]  /*0470*/  DADD R20, R20, R2 ;  /* 0x0000000014147229 */ /* 0x004fc60000000002 */
[----:B------:R5:W2:Y:S05]  /*0480*/  LDG.E.64 R2, desc[UR4][R22.64+-0x10] ;  /* 0xfffff00416027981 */ /* 0x000aaa000c1e1b00 */
[----:B----4-:R-:W-:Y:S01]  /*0490*/  DADD R20, R20, R6 ;  /* 0x0000000014147229 */ /* 0x010fe20000000006 */
[----:B------:R-:W0:Y:S02]  /*04a0*/  LDC.64 R6, c[0x0][0x390] ;  /* 0x0000e400ff067b82 */ /* 0x000e240000000a00 */
[----:B0-----:R-:W-:-:S06]  /*04b0*/  IMAD.WIDE R6, R0, 0x8, R6 ;  /* 0x0000000800067825 */ /* 0x001fcc00078e0206 */
[----:B------:R-:W4:Y:S01]  /*04c0*/  LDG.E.64 R6, desc[UR4][R6.64] ;  /* 0x0000000406067981 */ /* 0x000f22000c1e1b00 */
[----:B-----5:R-:W-:Y:S01]  /*04d0*/  DADD R22, R12, R4 ;  /* 0x000000000c167229 */ /* 0x020fe20000000004 */
[----:B------:R-:W0:Y:S01]  /*04e0*/  LDC.64 R4, c[0x0][0x3a8] ;  /* 0x0000ea00ff047b82 */ /* 0x000e220000000a00 */
[----:B------:R-:W-:Y:S01]  /*04f0*/  IMAD.MOV.U32 R12, RZ, RZ, 0x1 ;  /* 0x00000001ff0c7424 */ /* 0x000fe200078e00ff */
[----:B0-----:R-:W-:-:S06]  /*0500*/  DMUL R4, R4, R4 ;  /* 0x0000000404047228 */ /* 0x001fcc0000000000 */
[----:B------:R-:W0:Y:S01]  /*0510*/  MUFU.RCP64H R13, R5 ;  /* 0x00000005000d7308 */ /* 0x000e220000001800 */
[----:B------:R-:W-:Y:S02]  /*0520*/  DADD R16, R22, R16 ;  /* 0x0000000016107229 */ /* 0x000fe40000000010 */
[----:B---3--:R-:W-:-:S06]  /*0530*/  DADD R14, R20, R14 ;  /* 0x00000000140e7229 */ /* 0x008fcc000000000e */
[----:B------:R-:W-:-:S08]  /*0540*/  DADD R10, R16, R10 ;  /* 0x00000000100a7229 */ /* 0x000fd0000000000a */
[----:B------:R-:W-:Y:S01]  /*0550*/  DFMA R10, R10, 0.25, R14 ;  /* 0x3fd000000a0a782b */ /* 0x000fe2000000000e */
[----:B------:R-:W1:Y:S01]  /*0560*/  LDC.64 R14, c[0x0][0x3b0] ;  /* 0x0000ec00ff0e7b82 */ /* 0x000e620000000a00 */
[----:B------:R-:W-:Y:S01]  /*0570*/  UMOV UR6, 0x9999999a ;  /* 0x9999999a00067882 */ /* 0x000fe20000000000 */
[----:B------:R-:W-:Y:S01]  /*0580*/  UMOV UR7, 0x3fb99999 ;  /* 0x3fb9999900077882 */ /* 0x000fe20000000000 */
[----:B------:R-:W-:Y:S01]  /*0590*/  BSSY.RECONVERGENT B1, `(.L_x_2) ;  /* 0x0000018000017945 */ /* 0x000fe20003800200 */
[----:B--2---:R-:W-:Y:S02]  /*05a0*/  DADD R2, R2, R18 ;  /* 0x0000000002027229 */ /* 0x004fe40000000012 */
[----:B0-----:R-:W-:-:S06]  /*05b0*/  DFMA R18, -R4, R12, 1 ;  /* 0x3ff000000412742b */ /* 0x001fcc000000010c */
[----:B------:R-:W-:Y:S02]  /*05c0*/  DADD R2, R2, R8 ;  /* 0x0000000002027229 */ /* 0x000fe40000000008 */
[----:B------:R-:W-:-:S06]  /*05d0*/  DFMA R18, R18, R18, R18 ;  /* 0x000000121212722b */ /* 0x000fcc0000000012 */
[----:B------:R-:W-:Y:S02]  /*05e0*/  DADD R2, R2, R26 ;  /* 0x0000000002027229 */ /* 0x000fe4000000001a */
[----:B------:R-:W-:-:S06]  /*05f0*/  DFMA R18, R12, R18, R12 ;  /* 0x000000120c12722b */ /* 0x000fcc000000000c */
[----:B------:R-:W-:Y:S02]  /*0600*/  DFMA R10, R2, 0.125, R10 ;  /* 0x3fc00000020a782b */ /* 0x000fe4000000000a */
[----:B------:R-:W-:-:S06]  /*0610*/  DFMA R8, -R4, R18, 1 ;  /* 0x3ff000000408742b */ /* 0x000fcc0000000112 */
[----:B------:R-:W-:Y:S02]  /*0620*/  DFMA R10, R24, -6, R10 ;  /* 0xc0180000180a782b */ /* 0x000fe4000000000a */
[----:B------:R-:W-:-:S08]  /*0630*/  DFMA R8, R18, R8, R18 ;  /* 0x000000081208722b */ /* 0x000fd00000000012 */
[----:B------:R-:W-:-:S08]  /*0640*/  DMUL R2, R10, R8 ;  /* 0x000000080a027228 */ /* 0x000fd00000000000 */
[----:B------:R-:W-:-:S08]  /*0650*/  DFMA R12, -R4, R2, R10 ;  /* 0x00000002040c722b */ /* 0x000fd0000000010a */
[----:B------:R-:W-:Y:S01]  /*0660*/  DFMA R2, R8, R12, R2 ;  /* 0x0000000c0802722b */ /* 0x000fe20000000002 */
[----:B------:R-:W-:Y:S01]  /*0670*/  FSETP.GEU.AND P1, PT, |R11|, 6.5827683646048100446e-37, PT ;  /* 0x036000000b00780b */ /* 0x000fe20003f2e200 */
[----:B------:R-:W-:-:S08]  /*0680*/  DADD R8, R24, R24 ;  /* 0x0000000018087229 */ /* 0x000fd00000000018 */
[----:B------:R-:W-:Y:S01]  /*0690*/  FFMA R16, RZ, R5, R3 ;  /* 0x00000005ff107223 */ /* 0x000fe20000000003 */
[----:B-1----:R-:W-:-:S04]  /*06a0*/  DMUL R12, R14, R14 ;  /* 0x0000000e0e0c7228 */ /* 0x002fc80000000000 */
[----:B------:R-:W-:Y:S01]  /*06b0*/  FSETP.GT.AND P0, PT, |R16|, 1.469367938527859385e-39, PT ;  /* 0x001000001000780b */ /* 0x000fe20003f04200 */
[----:B----4-:R-:W-:-:S03]  /*06c0*/  DADD R8, R8, -R6 ;  /* 0x0000000008087229 */ /* 0x010fc60000000806 */
[----:B------:R-:W-:-:S09]  /*06d0*/  DMUL R6, R12, UR6 ;  /* 0x000000060c067c28 */ /* 0x000fd20008000000 */
[----:B------:R-:W-:Y:S05]  /*06e0*/  @P0 BRA P1, `(.L_x_3) ;  /* 0x0000000000080947 */ /* 0x000fea0000800000 */
[----:B------:R-:W-:-:S07]  /*06f0*/  MOV R14, 0x710 ;  /* 0x00000710000e7802 */ /* 0x000fce0000000f00 */
[----:B------:R-:W-:Y:S05]  /*0700*/  CALL.REL.NOINC `($__internal_0_$__cuda_sm20_div_rn_f64_full) ;  /* 0x0000000000647944 */ /* 0x000fea0003c00000 */
.L_x_3:
[----:B------:R-:W-:Y:S05]  /*0710*/  BSYNC.RECONVERGENT B1 ;  /* 0x0000000000017941 */ /* 0x000fea0003800200 */
.L_x_2:
[----:B------:R-:W0:Y:S01]  /*0720*/  LDC.64 R4, c[0x0][0x398] ;  /* 0x0000e600ff047b82 */ /* 0x000e220000000a00 */
[----:B------:R-:W1:Y:S01]  /*0730*/  LDCU.64 UR6, c[0x0][0x3b8] ;  /* 0x00007700ff0677ac */ /* 0x000e620008000a00 */
[----:B0-----:R-:W-:-:S06]  /*0740*/  IMAD.WIDE R4, R0, 0x8, R4 ;  /* 0x0000000800047825 */ /* 0x001fcc00078e0204 */
[----:B------:R-:W2:Y:S01]  /*0750*/  LDG.E.64 R4, desc[UR4][R4.64] ;  /* 0x0000000404047981 */ /* 0x000ea2000c1e1b00 */
[----:B-1----:R-:W0:Y:S01]  /*0760*/  F2F.F32.F64 R10, UR6 ;  /* 0x00000006000a7d10 */ /* 0x002e220008301000 */
[----:B------:R-:W-:Y:S01]  /*0770*/  MOV R11, 0x3bbb989d ;  /* 0x3bbb989d000b7802 */ /* 0x000fe20000000f00 */
[----:B------:R-:W-:-:S04]  /*0780*/  IMAD.MOV.U32 R12, RZ, RZ, 0x437c0000 ;  /* 0x437c0000ff0c7424 */ /* 0x000fc800078e00ff */
[----:B0-----:R-:W-:-:S04]  /*0790*/  FFMA.SAT R11, R10, -R11, 0.5 ;  /* 0x3f0000000a0b7423 */ /* 0x001fc8000000280b */
[----:B------:R-:W-:-:S04]  /*07a0*/  FFMA.RM R11, R11, R12, 12582913 ;  /* 0x4b4000010b0b7423 */ /* 0x000fc8000000400c */
[C---:B------:R-:W-:Y:S01]  /*07b0*/  FADD R13, R11.reuse, -12583039 ;  /* 0xcb40007f0b0d7421 */ /* 0x040fe20000000000 */
[----:B------:R-:W-:-:S03]  /*07c0*/  IMAD.SHL.U32 R11, R11, 0x800000, RZ ;  /* 0x008000000b0b7824 */ /* 0x000fc600078e00ff */
[----:B------:R-:W-:-:S04]  /*07d0*/  FFMA R13, R10, -1.4426950216293334961, -R13 ;  /* 0xbfb8aa3b0a0d7823 */ /* 0x000fc8000000080d */
[----:B------:R-:W-:Y:S02]  /*07e0*/  FFMA R14, R10, -1.925963033500011079e-08, R13 ;  /* 0xb2a570600a0e7823 */ /* 0x000fe4000000000d */
[----:B------:R-:W0:Y:S04]  /*07f0*/  LDC.64 R12, c[0x0][0x380] ;  /* 0x0000e000ff0c7b82 */ /* 0x000e280000000a00 */
[----:B------:R-:W1:Y:S02]  /*0800*/  MUFU.EX2 R14, R14 ;  /* 0x0000000e000e7308 */ /* 0x000e640000000800 */
[----:B-1----:R-:W-:Y:S01]  /*0810*/  FMUL R11, R11, R14 ;  /* 0x0000000e0b0b7220 */ /* 0x002fe20000400000 */
[----:B0-----:R-:W-:-:S05]  /*0820*/  IMAD.WIDE R12, R0, 0x8, R12 ;  /* 0x00000008000c7825 */ /* 0x001fca00078e020c */
[----:B------:R-:W2:Y:S02]  /*0830*/  F2F.F64.F32 R10, R11 ;  /* 0x0000000b000a7310 */ /* 0x000ea40000201800 */
[----:B--2---:R-:W-:-:S08]  /*0840*/  DFMA R4, R10, -R4, R2 ;  /* 0x800000040a04722b */ /* 0x004fd00000000002 */
[----:B------:R-:W-:-:S07]  /*0850*/  DFMA R4, R6, R4, R8 ;  /* 0x000000040604722b */ /* 0x000fce0000000008 */
[----:B------:R1:W-:Y:S04]  /*0860*/  STG.E.64 desc[UR4][R12.64], R4 ;  /* 0x000000040c007986 */ /* 0x0003e8000c101b04 */
.L_x_1:
[----:B------:R-:W-:Y:S05]  /*0870*/  BSYNC.RECONVERGENT B0 ;  /* 0x0000000000007941 */ /* 0x000fea0003800200 */
.L_x_0:
[----:B------:R-:W-:Y:S06]  /*0880*/  BAR.SYNC.DEFER_BLOCKING 0x0 ;  /* 0x0000000000007b1d */ /* 0x000fec0000010000 */
[----:B------:R-:W-:Y:S05]  /*0890*/  EXIT ;  /* 0x000000000000794d */ /* 0x000fea0003800000 */
        .weak           $__internal_0_$__cuda_sm20_div_rn_f64_full
        .type           $__internal_0_$__cuda_sm20_div_rn_f64_full,@function
        .size           $__internal_0_$__cuda_sm20_div_rn_f64_full,(.L_x_10 - $__internal_0_$__cuda_sm20_div_rn_f64_full)
$__internal_0_$__cuda_sm20_div_rn_f64_full:
[C---:B------:R-:W-:Y:S01]  /*08a0*/  FSETP.GEU.AND P0, PT, |R5|.reuse, 1.469367938527859385e-39, PT ;  /* 0x001000000500780b */ /* 0x040fe20003f0e200 */
[----:B------:R-:W-:Y:S01]  /*08b0*/  IMAD.MOV.U32 R12, RZ, RZ, 0x1 ;  /* 0x00000001ff0c7424 */ /* 0x000fe200078e00ff */
[----:B------:R-:W-:Y:S01]  /*08c0*/  LOP3.LUT R2, R5, 0x800fffff, RZ, 0xc0, !PT ;  /* 0x800fffff05027812 */ /* 0x000fe200078ec0ff */
[----:B------:R-:W-:Y:S01]  /*08d0*/  BSSY.RECONVERGENT B2, `(.L_x_4) ;  /* 0x0000055000027945 */ /* 0x000fe20003800200 */
[C---:B------:R-:W-:Y:S02]  /*08e0*/  FSETP.GEU.AND P2, PT, |R11|.reuse, 1.469367938527859385e-39, PT ;  /* 0x001000000b00780b */ /* 0x040fe40003f4e200 */
[----:B------:R-:W-:Y:S01]  /*08f0*/  LOP3.LUT R3, R2, 0x3ff00000, RZ, 0xfc, !PT ;  /* 0x3ff0000002037812 */ /* 0x000fe200078efcff */
[----:B------:R-:W-:Y:S01]  /*0900*/  IMAD.MOV.U32 R2, RZ, RZ, R4 ;  /* 0x000000ffff027224 */ /* 0x000fe200078e0004 */
[----:B------:R-:W-:Y:S02]  /*0910*/  LOP3.LUT R15, R11, 0x7ff00000, RZ, 0xc0, !PT ;  /* 0x7ff000000b0f7812 */ /* 0x000fe400078ec0ff */
[----:B------:R-:W-:-:S03]  /*0920*/  LOP3.LUT R22, R5, 0x7ff00000, RZ, 0xc0, !PT ;  /* 0x7ff0000005167812 */ /* 0x000fc600078ec0ff */
[----:B------:R-:W-:Y:S01]  /*0930*/  @!P0 DMUL R2, R4, 8.98846567431157953865e+307 ;  /* 0x7fe0000004028828 */ /* 0x000fe20000000000 */
[----:B------:R-:W-:-:S03]  /*0940*/  ISETP.GE.U32.AND P1, PT, R15, R22, PT ;  /* 0x000000160f00720c */ /* 0x000fc60003f26070 */
[----:B------:R-:W-:Y:S01]  /*0950*/  @!P2 LOP3.LUT R20, R5, 0x7ff00000, RZ, 0xc0, !PT ;  /* 0x7ff000000514a812 */ /* 0x000fe200078ec0ff */
[----:B------:R-:W-:Y:S01]  /*0960*/  @!P2 IMAD.MOV.U32 R24, RZ, RZ, RZ ;  /* 0x000000ffff18a224 */ /* 0x000fe200078e00ff */
[----:B------:R-:W0:Y:S02]  /*0970*/  MUFU.RCP64H R13, R3 ;  /* 0x00000003000d7308 */ /* 0x000e240000001800 */
[----:B------:R-:W-:Y:S01]  /*0980*/  @!P2 ISETP.GE.U32.AND P3, PT, R15, R20, PT ;  /* 0x000000140f00a20c */ /* 0x000fe20003f66070 */
[----:B0-----:R-:W-:-:S08]  /*0990*/  DFMA R16, R12, -R2, 1 ;  /* 0x3ff000000c10742b */ /* 0x001fd00000000802 */
[----:B------:R-:W-:Y:S01]  /*09a0*/  DFMA R18, R16, R16, R16 ;  /* 0x000000101012722b */ /* 0x000fe20000000010 */
[----:B------:R-:W-:-:S04]  /*09b0*/  MOV R16, 0x1ca00000 ;  /* 0x1ca0000000107802 */ /* 0x000fc80000000f00 */
[----:B------:R-:W-:-:S03]  /*09c0*/  @!P2 SEL R17, R16, 0x63400000, !P3 ;  /* 0x634000001011a807 */ /* 0x000fc60005800000 */
[----:B------:R-:W-:Y:S01]  /*09d0*/  DFMA R18, R12, R18, R12 ;  /* 0x000000120c12722b */ /* 0x000fe2000000000c */
[----:B------:R-:W-:Y:S01]  /*09e0*/  SEL R13, R16, 0x63400000, !P1 ;  /* 0x63400000100d7807 */ /* 0x000fe20004800000 */
[----:B------:R-:W-:Y:S01]  /*09f0*/  IMAD.MOV.U32 R12, RZ, RZ, R10 ;  /* 0x000000ffff0c7224 */ /* 0x000fe200078e000a */
[--C-:B------:R-:W-:Y:S02]  /*0a00*/  @!P2 LOP3.LUT R17, R17, 0x80000000, R11.reuse, 0xf8, !PT ;  /* 0x800000001111a812 */ /* 0x100fe400078ef80b */
[----:B------:R-:W-:Y:S02]  /*0a10*/  LOP3.LUT R13, R13, 0x800fffff, R11, 0xf8, !PT ;  /* 0x800fffff0d0d7812 */ /* 0x000fe400078ef80b */
[----:B------:R-:W-:Y:S01]  /*0a20*/  @!P2 LOP3.LUT R25, R17, 0x100000, RZ, 0xfc, !PT ;  /* 0x001000001119a812 */ /* 0x000fe200078efcff */
[----:B------:R-:W-:-:S05]  /*0a30*/  DFMA R20, R18, -R2, 1 ;  /* 0x3ff000001214742b */ /* 0x000fca0000000802 */
[----:B------:R-:W-:Y:S01]  /*0a40*/  @!P2 DFMA R12, R12, 2, -R24 ;  /* 0x400000000c0ca82b */ /* 0x000fe20000000818 */
[----:B------:R-:W-:Y:S02]  /*0a50*/  IMAD.MOV.U32 R24, RZ, RZ, R15 ;  /* 0x000000ffff187224 */ /* 0x000fe400078e000f */
[----:B------:R-:W-:Y:S01]  /*0a60*/  DFMA R18, R18, R20, R18 ;  /* 0x000000141212722b */ /* 0x000fe20000000012 */
[----:B------:R-:W-:Y:S01]  /*0a70*/  IMAD.MOV.U32 R25, RZ, RZ, R22 ;  /* 0x000000ffff197224 */ /* 0x000fe200078e0016 */
[----:B------:R-:W-:-:S05]  /*0a80*/  @!P0 LOP3.LUT R25, R3, 0x7ff00000, RZ, 0xc0, !PT ;  /* 0x7ff0000003198812 */ /* 0x000fca00078ec0ff */
[----:B------:R-:W-:Y:S01]  /*0a90*/  @!P2 LOP3.LUT R24, R13, 0x7ff00000, RZ, 0xc0, !PT ;  /* 0x7ff000000d18a812 */ /* 0x000fe200078ec0ff */
[----:B------:R-:W-:-:S03]  /*0aa0*/  DMUL R20, R18, R12 ;  /* 0x0000000c12147228 */ /* 0x000fc60000000000 */
[----:B------:R-:W-:-:S04]  /*0ab0*/  IADD3 R17, PT, PT, R24, -0x1, RZ ;  /* 0xffffffff18117810 */ /* 0x000fc80007ffe0ff */
[----:B------:R-:W-:Y:S01]  /*0ac0*/  ISETP.GT.U32.AND P0, PT, R17, 0x7feffffe, PT ;  /* 0x7feffffe1100780c */ /* 0x000fe20003f04070 */
[----:B------:R-:W-:Y:S01]  /*0ad0*/  VIADD R17, R25, 0xffffffff ;  /* 0xffffffff19117836 */ /* 0x000fe20000000000 */
[----:B------:R-:W-:-:S04]  /*0ae0*/  DFMA R22, R20, -R2, R12 ;  /* 0x800000021416722b */ /* 0x000fc8000000000c */
[----:B------:R-:W-:-:S04]  /*0af0*/  ISETP.GT.U32.OR P0, PT, R17, 0x7feffffe, P0 ;  /* 0x7feffffe1100780c */ /* 0x000fc80000704470 */
[----:B------:R-:W-:-:S09]  /*0b00*/  DFMA R18, R18, R22, R20 ;  /* 0x000000161212722b */ /* 0x000fd20000000014 */
[----:B------:R-:W-:Y:S05]  /*0b10*/  @P0 BRA `(.L_x_5) ;  /* 0x00000000006c0947 */ /* 0x000fea0003800000 */
[----:B------:R-:W-:-:S04]  /*0b20*/  LOP3.LUT R20, R5, 0x7ff00000, RZ, 0xc0, !PT ;  /* 0x7ff0000005147812 */ /* 0x000fc800078ec0ff */
[CC--:B------:R-:W-:Y:S02]  /*0b30*/  VIADDMNMX R10, R15.reuse, -R20.reuse, 0xb9600000, !PT ;  /* 0xb96000000f0a7446 */ /* 0x0c0fe40007800914 */
[----:B------:R-:W-:Y:S01]  /*0b40*/  ISETP.GE.U32.AND P0, PT, R15, R20, PT ;  /* 0x000000140f00720c */ /* 0x000fe20003f06070 */
[----:B------:R-:W-:Y:S01]  /*0b50*/  IMAD.MOV.U32 R20, RZ, RZ, RZ ;  /* 0x000000ffff147224 */ /* 0x000fe200078e00ff */
[----:B------:R-:W-:Y:S02]  /*0b60*/  VIMNMX R10, PT, PT, R10, 0x46a00000, PT ;  /* 0x46a000000a0a7848 */ /* 0x000fe40003fe0100 */
[----:B------:R-:W-:-:S05]  /*0b70*/  SEL R11, R16, 0x63400000, !P0 ;  /* 0x63400000100b7807 */ /* 0x000fca0004000000 */
[----:B------:R-:W-:-:S04]  /*0b80*/  IMAD.IADD R10, R10, 0x1, -R11 ;  /* 0x000000010a0a7824 */ /* 0x000fc800078e0a0b */
[----:B------:R-:W-:-:S06]  /*0b90*/  VIADD R21, R10, 0x7fe00000 ;  /* 0x7fe000000a157836 */ /* 0x000fcc0000000000 */
[----:B------:R-:W-:-:S10]  /*0ba0*/  DMUL R16, R18, R20 ;  /* 0x0000001412107228 */ /* 0x000fd40000000000 */
[----:B------:R-:W-:-:S13]  /*0bb0*/  FSETP.GTU.AND P0, PT, |R17|, 1.469367938527859385e-39, PT ;  /* 0x001000001100780b */ /* 0x000fda0003f0c200 */
[----:B------:R-:W-:Y:S05]  /*0bc0*/  @P0 BRA `(.L_x_6) ;  /* 0x0000000000940947 */ /* 0x000fea0003800000 */
[----:B------:R-:W-:Y:S01]  /*0bd0*/  DFMA R2, R18, -R2, R12 ;  /* 0x800000021202722b */ /* 0x000fe2000000000c */
[----:B------:R-:W-:-:S09]  /*0be0*/  MOV R20, RZ ;  /* 0x000000ff00147202 */ /* 0x000fd20000000f00 */
[C---:B------:R-:W-:Y:S02]  /*0bf0*/  FSETP.NEU.AND P0, PT, R3.reuse, RZ, PT ;  /* 0x000000ff0300720b */ /* 0x040fe40003f0d000 */
[----:B------:R-:W-:-:S04]  /*0c00*/  LOP3.LUT R5, R3, 0x80000000, R5, 0x48, !PT ;  /* 0x8000000003057812 */ /* 0x000fc800078e4805 */
[----:B------:R-:W-:-:S07]  /*0c10*/  LOP3.LUT R21, R5, R21, RZ, 0xfc, !PT ;  /* 0x0000001505157212 */ /* 0x000fce00078efcff */
[----:B------:R-:W-:Y:S05]  /*0c20*/  @!P0 BRA `(.L_x_6) ;  /* 0x00000000007c8947 */ /* 0x000fea0003800000 */
[----:B------:R-:W-:Y:S02]  /*0c30*/  IMAD.MOV R3, RZ, RZ, -R10 ;  /* 0x000000ffff037224 */ /* 0x000fe400078e0a0a */
[----:B------:R-:W-:-:S06]  /*0c40*/  IMAD.MOV.U32 R2, RZ, RZ, RZ ;  /* 0x000000ffff027224 */ /* 0x000fcc00078e00ff */
[----:B------:R-:W-:Y:S02]  /*0c50*/  DFMA R2, R16, -R2, R18 ;  /* 0x800000021002722b */ /* 0x000fe40000000012 */
[----:B------:R-:W-:-:S04]  /*0c60*/  DMUL.RP R18, R18, R20 ;  /* 0x0000001412127228 */ /* 0x000fc80000008000 */
[----:B------:R-:W-:-:S04]  /*0c70*/  IADD3 R2, PT, PT, -R10, -0x43300000, RZ ;  /* 0xbcd000000a027810 */ /* 0x000fc80007ffe1ff */
[----:B------:R-:W-:Y:S02]  /*0c80*/  FSETP.NEU.AND P0, PT, |R3|, R2, PT ;  /* 0x000000020300720b */ /* 0x000fe40003f0d200 */
[----:B------:R-:W-:Y:S02]  /*0c90*/  LOP3.LUT R5, R19, R5, RZ, 0x3c, !PT ;  /* 0x0000000513057212 */ /* 0x000fe400078e3cff */
[----:B------:R-:W-:Y:S02]  /*0ca0*/  FSEL R16, R18, R16, !P0 ;  /* 0x0000001012107208 */ /* 0x000fe40004000000 */
[----:B------:R-:W-:Y:S01]  /*0cb0*/  FSEL R17, R5, R17, !P0 ;  /* 0x0000001105117208 */ /* 0x000fe20004000000 */
[----:B------:R-:W-:Y:S06]  /*0cc0*/  BRA `(.L_x_6) ;  /* 0x0000000000547947 */ /* 0x000fec0003800000 */
.L_x_5:
[----:B------:R-:W-:-:S14]  /*0cd0*/  DSETP.NAN.AND P0, PT, R10, R10, PT ;  /* 0x0000000a0a00722a */ /* 0x000fdc0003f08000 */
[----:B------:R-:W-:Y:S05]  /*0ce0*/  @P0 BRA `(.L_x_7) ;  /* 0x0000000000440947 */ /* 0x000fea0003800000 */
[----:B------:R-:W-:-:S14]  /*0cf0*/  DSETP.NAN.AND P0, PT, R4, R4, PT ;  /* 0x000000040400722a */ /* 0x000fdc0003f08000 */
[----:B------:R-:W-:Y:S05]  /*0d00*/  @P0 BRA `(.L_x_8) ;  /* 0x0000000000300947 */ /* 0x000fea0003800000 */
[----:B------:R-:W-:Y:S01]  /*0d10*/  ISETP.NE.AND P0, PT, R24, R25, PT ;  /* 0x000000191800720c */ /* 0x000fe20003f05270 */
[----:B------:R-:W-:Y:S02]  /*0d20*/  IMAD.MOV.U32 R16, RZ, RZ, 0x0 ;  /* 0x00000000ff107424 */ /* 0x000fe400078e00ff */
[----:B------:R-:W-:-:S10]  /*0d30*/  IMAD.MOV.U32 R17, RZ, RZ, -0x80000 ;  /* 0xfff80000ff117424 */ /* 0x000fd400078e00ff */
[----:B------:R-:W-:Y:S05]  /*0d40*/  @!P0 BRA `(.L_x_6) ;  /* 0x0000000000348947 */ /* 0x000fea0003800000 */
[----:B------:R-:W-:Y:S02]  /*0d50*/  ISETP.NE.AND P0, PT, R24, 0x7ff00000, PT ;  /* 0x7ff000001800780c */ /* 0x000fe40003f05270 */
[----:B------:R-:W-:Y:S02]  /*0d60*/  LOP3.LUT R17, R11, 0x80000000, R5, 0x48, !PT ;  /* 0x800000000b117812 */ /* 0x000fe400078e4805 */
[----:B------:R-:W-:-:S13]  /*0d70*/  ISETP.EQ.OR P0, PT, R25, RZ, !P0 ;  /* 0x000000ff1900720c */ /* 0x000fda0004702670 */
[----:B------:R-:W-:Y:S02]  /*0d80*/  @P0 LOP3.LUT R2, R17, 0x7ff00000, RZ, 0xfc, !PT ;  /* 0x7ff0000011020812 */ /* 0x000fe400078efcff */
[----:B------:R-:W-:Y:S01]  /*0d90*/  @!P0 MOV R16, RZ ;  /* 0x000000ff00108202 */ /* 0x000fe20000000f00 */
[----:B------:R-:W-:Y:S02]  /*0da0*/  @P0 IMAD.MOV.U32 R16, RZ, RZ, RZ ;  /* 0x000000ffff100224 */ /* 0x000fe400078e00ff */
[----:B------:R-:W-:Y:S01]  /*0db0*/  @P0 IMAD.MOV.U32 R17, RZ, RZ, R2 ;  /* 0x000000ffff110224 */ /* 0x000fe200078e0002 */
[----:B------:R-:W-:Y:S06]  /*0dc0*/  BRA `(.L_x_6) ;  /* 0x0000000000147947 */ /* 0x000fec0003800000 */
.L_x_8:
[----:B------:R-:W-:Y:S01]  /*0dd0*/  LOP3.LUT R17, R5, 0x80000, RZ, 0xfc, !PT ;  /* 0x0008000005117812 */ /* 0x000fe200078efcff */
[----:B------:R-:W-:Y:S01]  /*0de0*/  IMAD.MOV.U32 R16, RZ, RZ, R4 ;  /* 0x000000ffff107224 */ /* 0x000fe200078e0004 */
[----:B------:R-:W-:Y:S06]  /*0df0*/  BRA `(.L_x_6) ;  /* 0x0000000000087947 */ /* 0x000fec0003800000 */
.L_x_7:
[----:B------:R-:W-:Y:S01]  /*0e00*/  LOP3.LUT R17, R11, 0x80000, RZ, 0xfc, !PT ;  /* 0x000800000b117812 */ /* 0x000fe200078efcff */
[----:B------:R-:W-:-:S07]  /*0e10*/  IMAD.MOV.U32 R16, RZ, RZ, R10 ;  /* 0x000000ffff107224 */ /* 0x000fce00078e000a */
.L_x_6:
[----:B------:R-:W-:Y:S05]  /*0e20*/  BSYNC.RECONVERGENT B2 ;  /* 0x0000000000027941 */ /* 0x000fea0003800200 */
.L_x_4:
[----:B------:R-:W-:Y:S01]  /*0e30*/  IMAD.MOV.U32 R15, RZ, RZ, 0x0 ;  /* 0x00000000ff0f7424 */ /* 0x000fe200078e00ff */
[----:B------:R-:W-:Y:S01]  /*0e40*/  MOV R2, R16 ;  /* 0x0000001000027202 */ /* 0x000fe20000000f00 */
[----:B------:R-:W-:Y:S02]  /*0e50*/  IMAD.MOV.U32 R3, RZ, RZ, R17 ;  /* 0x000000ffff037224 */ /* 0x000fe400078e0011 */
[----:B------:R-:W-:Y:S05]  /*0e60*/  RET.REL.NODEC R14 `(_Z6evolvePdS_S_S_idddPi) ;  /* 0xfffffff00e647950 */ /* 0x000fea0003c3ffff */
.L_x_9:
[----:B------:R-:W-:-:S00]  /*0e70*/  BRA `(.L_x_9) ;  /* 0xfffffffc00fc7947 */ /* 0x000fc0000383ffff */
[----:B------:R-:W-:-:S00]  /*0e80*/  NOP ;  /* 0x0000000000007918 */ /* 0x000fc00000000000 */
[----:B------:R-:W-:-:S00]  /*0e90*/  NOP ;  /* 0x0000000000007918 */ /* 0x000fc00000000000 */
[----:B------:R-:W-:-:S00]  /*0ea0*/  NOP ;  /* 0x0000000000007918 */ /* 0x000fc00000000000 */
[----:B------:R-:W-:-:S00]  /*0eb0*/  NOP ;  /* 0x0000000000007918 */ /* 0x000fc00000000000 */
[----:B------:R-:W-:-:S00]  /*0ec0*/  NOP ;  /* 0x0000000000007918 */ /* 0x000fc00000000000 */
[----:B------:R-:W-:-:S00]  /*0ed0*/  NOP ;  /* 0x0000000000007918 */ /* 0x000fc00000000000 */
[----:B------:R-:W-:-:S00]  /*0ee0*/  NOP ;  /* 0x0000000000007918 */ /* 0x000fc00000000000 */
[----:B------:R-:W-:-:S00]  /*0ef0*/  NOP ;  /* 0x0000000000007918 */ /* 0x000fc00000000000 */
.L_x_10:


//--------------------- .nv.shared.reserved.0     --------------------------
	.section	.nv.shared.reserved.0,"aw",@nobits
	.weak		__nv_reservedSMEM_offset_0_alias
	.size		__nv_reservedSMEM_offset_0_alias, 0, 64
	.other		__nv_reservedSMEM_offset_0_alias,@"STO_CUDA_RESERVED_SHARED STV_DEFAULT"
__nv_reservedSMEM_offset_0_alias:
	.zero		0
	.zero		64


//--------------------- .nv.constant0._Z6evolvePdS_S_S_idddPi --------------------------
	.section	.nv.constant0._Z6evolvePdS_S_S_idddPi,"a",@progbits
	.sectionflags	@""
	.align	4
.nv.constant0._Z6evolvePdS_S_S_idddPi:
	.zero		968


//--------------------- SYMBOLS --------------------------

	.type		.nv.reservedSmem.offset0,@object
	.size		.nv.reservedSmem.offset0,0x4
